	.headerflags	@"EF_CUDA_TEXMODE_UNIFIED EF_CUDA_64BIT_ADDRESS EF_CUDA_ACCELERATORS EF_CUDA_SM90 EF_CUDA_VIRTUAL_SM(EF_CUDA_SM90)"
	.elftype	@"ET_EXEC"


//--------------------- .nv.info                  --------------------------
	.section	.nv.info,"",@"SHT_CUDA_INFO"
	.align	4


	//----- nvinfo : EIATTR_REGCOUNT
	.align		4
        /*0000*/ 	.byte	0x04, 0x2f
        /*0002*/ 	.short	(.L_1 - .L_0)
	.align		4
.L_0:
        /*0004*/ 	.word	index@(triton_poi_fused_repeat_0)
        /*0008*/ 	.word	0x0000000e


	//----- nvinfo : EIATTR_MIN_STACK_SIZE
	.align		4
.L_1:
        /*000c*/ 	.byte	0x04, 0x12
        /*000e*/ 	.short	(.L_3 - .L_2)
	.align		4
.L_2:
        /*0010*/ 	.word	index@(triton_poi_fused_repeat_0)
        /*0014*/ 	.word	0x00000000


	//----- nvinfo : EIATTR_FRAME_SIZE
	.align		4
.L_3:
        /*0018*/ 	.byte	0x04, 0x11
        /*001a*/ 	.short	(.L_5 - .L_4)
	.align		4
.L_4:
        /*001c*/ 	.word	index@(triton_poi_fused_repeat_0)
        /*0020*/ 	.word	0x00000000


	//----- nvinfo : EIATTR_MIN_STACK_SIZE
	.align		4
.L_5:
        /*0024*/ 	.byte	0x04, 0x12
        /*0026*/ 	.short	(.L_7 - .L_6)
	.align		4
.L_6:
        /*0028*/ 	.word	index@(triton_poi_fused_repeat_0)
        /*002c*/ 	.word	0x00000000
.L_7:


//--------------------- .nv.info.triton_poi_fused_repeat_0 --------------------------
	.section	.nv.info.triton_poi_fused_repeat_0,"",@"SHT_CUDA_INFO"
	.sectionflags	@""
	.align	4


	//----- nvinfo : EIATTR_CUDA_API_VERSION
	.align		4
        /*0000*/ 	.byte	0x04, 0x37
        /*0002*/ 	.short	(.L_9 - .L_8)
.L_8:
        /*0004*/ 	.word	0x0000007c


	//----- nvinfo : EIATTR_KPARAM_INFO
	.align		4
.L_9:
        /*0008*/ 	.byte	0x04, 0x17
        /*000a*/ 	.short	(.L_11 - .L_10)
.L_10:
        /*000c*/ 	.word	0x00000000
        /*0010*/ 	.short	0x0002
        /*0012*/ 	.short	0x0010
        /*0014*/ 	.byte	0x00, 0xf0, 0x11, 0x00


	//----- nvinfo : EIATTR_KPARAM_INFO
	.align		4
.L_11:
        /*0018*/ 	.byte	0x04, 0x17
        /*001a*/ 	.short	(.L_13 - .L_12)
.L_12:
        /*001c*/ 	.word	0x00000000
        /*0020*/ 	.short	0x0001
        /*0022*/ 	.short	0x0008
        /*0024*/ 	.byte	0x00, 0xf4, 0x21, 0x00


	//----- nvinfo : EIATTR_KPARAM_INFO
	.align		4
.L_13:
        /*0028*/ 	.byte	0x04, 0x17
        /*002a*/ 	.short	(.L_15 - .L_14)
.L_14:
        /*002c*/ 	.word	0x00000000
        /*0030*/ 	.short	0x0000
        /*0032*/ 	.short	0x0000
        /*0034*/ 	.byte	0x00, 0xf4, 0x21, 0x00


	//----- nvinfo : EIATTR_SPARSE_MMA_MASK
	.align		4
.L_15:
        /*0038*/ 	.byte	0x03, 0x50
        /*003a*/ 	.short	0x0000


	//----- nvinfo : EIATTR_MAXREG_COUNT
	.align		4
        /*003c*/ 	.byte	0x03, 0x1b
        /*003e*/ 	.short	0x00ff


	//----- nvinfo : EIATTR_EXIT_INSTR_OFFSETS
	.align		4
        /*0040*/ 	.byte	0x04, 0x1c
        /*0042*/ 	.short	(.L_17 - .L_16)


	//   ....[0]....
.L_16:
        /*0044*/ 	.word	0x000001f0


	//   ....[1]....
        /*0048*/ 	.word	0x00000210


	//----- nvinfo : EIATTR_REQNTID
	.align		4
.L_17:
        /*004c*/ 	.byte	0x04, 0x10
        /*004e*/ 	.short	(.L_19 - .L_18)
.L_18:
        /*0050*/ 	.word	0x00000080
        /*0054*/ 	.word	0x00000001
        /*0058*/ 	.word	0x00000001


	//----- nvinfo : EIATTR_CBANK_PARAM_SIZE
	.align		4
.L_19:
        /*005c*/ 	.byte	0x03, 0x19
        /*005e*/ 	.short	0x0014


	//----- nvinfo : EIATTR_PARAM_CBANK
	.align		4
        /*0060*/ 	.byte	0x04, 0x0a
        /*0062*/ 	.short	(.L_21 - .L_20)
	.align		4
.L_20:
        /*0064*/ 	.word	index@(.nv.constant0.triton_poi_fused_repeat_0)
        /*0068*/ 	.short	0x0210
        /*006a*/ 	.short	0x0014


	//----- nvinfo : EIATTR_SW_WAR
	.align		4
.L_21:
        /*006c*/ 	.byte	0x04, 0x36
        /*006e*/ 	.short	(.L_23 - .L_22)
.L_22:
        /*0070*/ 	.word	0x00000008
.L_23:


//--------------------- .nv.callgraph             --------------------------
	.section	.nv.callgraph,"",@"SHT_CUDA_CALLGRAPH"
	.align	4
	.sectionentsize	8
	.align		4
        /*0000*/ 	.word	0x00000000
	.align		4
        /*0004*/ 	.word	0xffffffff
	.align		4
        /*0008*/ 	.word	0x00000000
	.align		4
        /*000c*/ 	.word	0xfffffffe
	.align		4
        /*0010*/ 	.word	0x00000000
	.align		4
        /*0014*/ 	.word	0xfffffffd
	.align		4
        /*0018*/ 	.word	0x00000000
	.align		4
        /*001c*/ 	.word	0xfffffffc


//--------------------- .text.triton_poi_fused_repeat_0 --------------------------
	.section	.text.triton_poi_fused_repeat_0,"ax",@progbits
	.align	128
        .global         triton_poi_fused_repeat_0
        .type           triton_poi_fused_repeat_0,@function
        .size           triton_poi_fused_repeat_0,(.L_x_1 - triton_poi_fused_repeat_0)
        .other          triton_poi_fused_repeat_0,@"STO_CUDA_ENTRY STV_DEFAULT"
triton_poi_fused_repeat_0:
.text.triton_poi_fused_repeat_0:
[----:B------:R-:W0:Y:S02]  /*0000*/  LDC R1, c[0x0][0x28] ;  /* 0x00000a00ff017b82 */ /* 0x000e240000000800 */
[----:B------:R-:W1:Y:S01]  /*0010*/  S2R R0, SR_TID.X ;  /* 0x0000000000007919 */ /* 0x000e620000002100 */
[----:B------:R-:W2:Y:S01]  /*0020*/  LDC.64 R2, c[0x0][0x210] ;  /* 0x00008400ff027b82 */ /* 0x000ea20000000a00 */
[----:B------:R-:W-:Y:S01]  /*0030*/  ULDC.64 UR4, c[0x0][0x208] ;  /* 0x0000820000047ab9 */ /* 0x000fe20000000a00 */
[----:B------:R-:W3:Y:S01]  /*0040*/  S2R R9, SR_CTAID.X ;  /* 0x0000000000097919 */ /* 0x000ee20000002500 */
[----:B-1----:R-:W-:Y:S01]  /*0050*/  IMAD.SHL.U32 R0, R0, 0x2, RZ ;  /* 0x0000000200007824 */ /* 0x002fe200078e00ff */
[----:B---3--:R-:W-:-:S04]  /*0060*/  SHF.R.S32.HI R4, RZ, 0x17, R9 ;  /* 0x00000017ff047819 */ /* 0x008fc80000011409 */
[----:B------:R-:W-:Y:S02]  /*0070*/  LOP3.LUT R0, R0, 0xfe, RZ, 0xc0, !PT ;  /* 0x000000fe00007812 */ /* 0x000fe400078ec0ff */
[----:B------:R-:W-:-:S03]  /*0080*/  SGXT R4, R4, 0x1 ;  /* 0x000000010404781a */ /* 0x000fc60000000200 */
[----:B------:R-:W-:-:S04]  /*0090*/  IMAD R9, R9, 0x100, R0 ;  /* 0x0000010009097824 */ /* 0x000fc800078e0200 */
[C---:B------:R-:W-:Y:S01]  /*00a0*/  VIADD R0, R9.reuse, 0x1 ;  /* 0x0000000109007836 */ /* 0x040fe20000000000 */
[C---:B------:R-:W-:Y:S02]  /*00b0*/  LEA.HI R5, R4.reuse, R9, RZ, 0x4 ;  /* 0x0000000904057211 */ /* 0x040fe400078f20ff */
[----:B------:R-:W-:Y:S02]  /*00c0*/  ISETP.GE.AND P0, PT, R9, 0x100, PT ;  /* 0x000001000900780c */ /* 0x000fe40003f06270 */
[----:B------:R-:W-:Y:S02]  /*00d0*/  SHF.R.S32.HI R6, RZ, 0x4, R5 ;  /* 0x00000004ff067819 */ /* 0x000fe40000011405 */
[----:B------:R-:W-:Y:S02]  /*00e0*/  LEA.HI R4, R4, R0, RZ, 0x4 ;  /* 0x0000000004047211 */ /* 0x000fe400078f20ff */
[----:B------:R-:W-:Y:S02]  /*00f0*/  LEA.HI R7, R6, R6, RZ, 0x2 ;  /* 0x0000000606077211 */ /* 0x000fe400078f10ff */
[----:B------:R-:W-:-:S02]  /*0100*/  LOP3.LUT R8, R5, 0x3ffffff0, RZ, 0xc0, !PT ;  /* 0x3ffffff005087812 */ /* 0x000fc400078ec0ff */
[----:B------:R-:W-:Y:S02]  /*0110*/  LOP3.LUT R7, R7, 0xfffffffc, RZ, 0xc0, !PT ;  /* 0xfffffffc07077812 */ /* 0x000fe400078ec0ff */
[----:B------:R-:W-:-:S03]  /*0120*/  LOP3.LUT R5, R4, 0x3ffffff0, RZ, 0xc0, !PT ;  /* 0x3ffffff004057812 */ /* 0x000fc600078ec0ff */
[----:B------:R-:W-:Y:S02]  /*0130*/  IMAD.IADD R6, R6, 0x1, -R7 ;  /* 0x0000000106067824 */ /* 0x000fe400078e0a07 */
[----:B------:R-:W-:Y:S02]  /*0140*/  IMAD.IADD R7, R9, 0x1, -R8 ;  /* 0x0000000109077824 */ /* 0x000fe400078e0a08 */
[----:B------:R-:W-:Y:S02]  /*0150*/  IMAD.IADD R5, R0, 0x1, -R5 ;  /* 0x0000000100057824 */ /* 0x000fe400078e0a05 */
[--C-:B------:R-:W-:Y:S02]  /*0160*/  IMAD R7, R7, 0x4, R6.reuse ;  /* 0x0000000407077824 */ /* 0x100fe400078e0206 */
[----:B------:R-:W-:Y:S02]  /*0170*/  IMAD R11, R5, 0x4, R6 ;  /* 0x00000004050b7824 */ /* 0x000fe400078e0206 */
[----:B--2---:R-:W-:-:S02]  /*0180*/  IMAD.WIDE R4, R7, 0x4, R2 ;  /* 0x0000000407047825 */ /* 0x004fc400078e0202 */
[----:B------:R-:W1:Y:S02]  /*0190*/  LDC.64 R6, c[0x0][0x218] ;  /* 0x00008600ff067b82 */ /* 0x000e640000000a00 */
[----:B------:R-:W-:Y:S01]  /*01a0*/  IMAD.WIDE R2, R11, 0x4, R2 ;  /* 0x000000040b027825 */ /* 0x000fe200078e0202 */
[----:B------:R-:W-:-:S06]  /*01b0*/  CS2R R10, SRZ ;  /* 0x00000000000a7805 */ /* 0x000fcc000001ff00 */
[----:B------:R2:W5:Y:S04]  /*01c0*/  @!P0 LDG.E.EL R10, desc[UR4][R4.64] ;  /* 0x00000004040a8981 */ /* 0x000568000c2e1900 */
[----:B------:R2:W5:Y:S01]  /*01d0*/  @!P0 LDG.E.EL R11, desc[UR4][R2.64] ;  /* 0x00000004020b8981 */ /* 0x000562000c2e1900 */
[----:B-1----:R-:W-:Y:S01]  /*01e0*/  IMAD.WIDE R6, R9, 0x4, R6 ;  /* 0x0000000409067825 */ /* 0x002fe200078e0206 */
[----:B--2---:R-:W-:Y:S06]  /*01f0*/  @P0 EXIT ;  /* 0x000000000000094d */ /* 0x004fec0003800000 */
[----:B-----5:R-:W-:Y:S01]  /*0200*/  STG.E.64 desc[UR4][R6.64], R10 ;  /* 0x0000000a06007986 */ /* 0x020fe2000c101b04 */
[----:B------:R-:W-:Y:S05]  /*0210*/  EXIT ;  /* 0x000000000000794d */ /* 0x000fea0003800000 */
.L_x_0:
[----:B------:R-:W-:-:S00]  /*0220*/  BRA `(.L_x_0) ;  /* 0xfffffffc00fc7947 */ /* 0x000fc0000383ffff */
[----:B------:R-:W-:-:S00]  /*0230*/  NOP ;  /* 0x0000000000007918 */ /* 0x000fc00000000000 */
        /* <DEDUP_REMOVED lines=12> */
.L_x_1:


//--------------------- .nv.constant0.triton_poi_fused_repeat_0 --------------------------
	.section	.nv.constant0.triton_poi_fused_repeat_0,"a",@progbits
	.sectionflags	@""
	.align	4
.nv.constant0.triton_poi_fused_repeat_0:
	.zero		548
